	.headerflags	@"EF_CUDA_TEXMODE_UNIFIED EF_CUDA_64BIT_ADDRESS EF_CUDA_ACCELERATORS EF_CUDA_SM90 EF_CUDA_VIRTUAL_SM(EF_CUDA_SM90)"
	.elftype	@"ET_EXEC"


//--------------------- .nv.info                  --------------------------
	.section	.nv.info,"",@"SHT_CUDA_INFO"
	.align	4


	//----- nvinfo : EIATTR_REGCOUNT
	.align		4
        /*0000*/ 	.byte	0x04, 0x2f
        /*0002*/ 	.short	(.L_1 - .L_0)
	.align		4
.L_0:
        /*0004*/ 	.word	index@(triton_poi_fused_cat_6)
        /*0008*/ 	.word	0x0000001e


	//----- nvinfo : EIATTR_MIN_STACK_SIZE
	.align		4
.L_1:
        /*000c*/ 	.byte	0x04, 0x12
        /*000e*/ 	.short	(.L_3 - .L_2)
	.align		4
.L_2:
        /*0010*/ 	.word	index@(triton_poi_fused_cat_6)
        /*0014*/ 	.word	0x00000000


	//----- nvinfo : EIATTR_FRAME_SIZE
	.align		4
.L_3:
        /*0018*/ 	.byte	0x04, 0x11
        /*001a*/ 	.short	(.L_5 - .L_4)
	.align		4
.L_4:
        /*001c*/ 	.word	index@(triton_poi_fused_cat_6)
        /*0020*/ 	.word	0x00000000


	//----- nvinfo : EIATTR_MIN_STACK_SIZE
	.align		4
.L_5:
        /*0024*/ 	.byte	0x04, 0x12
        /*0026*/ 	.short	(.L_7 - .L_6)
	.align		4
.L_6:
        /*0028*/ 	.word	index@(triton_poi_fused_cat_6)
        /*002c*/ 	.word	0x00000000
.L_7:


//--------------------- .nv.info.triton_poi_fused_cat_6 --------------------------
	.section	.nv.info.triton_poi_fused_cat_6,"",@"SHT_CUDA_INFO"
	.sectionflags	@""
	.align	4


	//----- nvinfo : EIATTR_CUDA_API_VERSION
	.align		4
        /*0000*/ 	.byte	0x04, 0x37
        /*0002*/ 	.short	(.L_9 - .L_8)
.L_8:
        /*0004*/ 	.word	0x0000007c


	//----- nvinfo : EIATTR_KPARAM_INFO
	.align		4
.L_9:
        /*0008*/ 	.byte	0x04, 0x17
        /*000a*/ 	.short	(.L_11 - .L_10)
.L_10:
        /*000c*/ 	.word	0x00000000
        /*0010*/ 	.short	0x0008
        /*0012*/ 	.short	0x0040
        /*0014*/ 	.byte	0x00, 0xf0, 0x11, 0x00


	//----- nvinfo : EIATTR_KPARAM_INFO
	.align		4
.L_11:
        /*0018*/ 	.byte	0x04, 0x17
        /*001a*/ 	.short	(.L_13 - .L_12)
.L_12:
        /*001c*/ 	.word	0x00000000
        /*0020*/ 	.short	0x0007
        /*0022*/ 	.short	0x0038
        /*0024*/ 	.byte	0x00, 0xf4, 0x21, 0x00


	//----- nvinfo : EIATTR_KPARAM_INFO
	.align		4
.L_13:
        /*0028*/ 	.byte	0x04, 0x17
        /*002a*/ 	.short	(.L_15 - .L_14)
.L_14:
        /*002c*/ 	.word	0x00000000
        /*0030*/ 	.short	0x0006
        /*0032*/ 	.short	0x0030
        /*0034*/ 	.byte	0x00, 0xf4, 0x21, 0x00


	//----- nvinfo : EIATTR_KPARAM_INFO
	.align		4
.L_15:
        /*0038*/ 	.byte	0x04, 0x17
        /*003a*/ 	.short	(.L_17 - .L_16)
.L_16:
        /*003c*/ 	.word	0x00000000
        /*0040*/ 	.short	0x0005
        /*0042*/ 	.short	0x0028
        /*0044*/ 	.byte	0x00, 0xf4, 0x21, 0x00


	//----- nvinfo : EIATTR_KPARAM_INFO
	.align		4
.L_17:
        /*0048*/ 	.byte	0x04, 0x17
        /*004a*/ 	.short	(.L_19 - .L_18)
.L_18:
        /*004c*/ 	.word	0x00000000
        /*0050*/ 	.short	0x0004
        /*0052*/ 	.short	0x0020
        /*0054*/ 	.byte	0x00, 0xf4, 0x21, 0x00


	//----- nvinfo : EIATTR_KPARAM_INFO
	.align		4
.L_19:
        /*0058*/ 	.byte	0x04, 0x17
        /*005a*/ 	.short	(.L_21 - .L_20)
.L_20:
        /*005c*/ 	.word	0x00000000
        /*0060*/ 	.short	0x0003
        /*0062*/ 	.short	0x0018
        /*0064*/ 	.byte	0x00, 0xf4, 0x21, 0x00


	//----- nvinfo : EIATTR_KPARAM_INFO
	.align		4
.L_21:
        /*0068*/ 	.byte	0x04, 0x17
        /*006a*/ 	.short	(.L_23 - .L_22)
.L_22:
        /*006c*/ 	.word	0x00000000
        /*0070*/ 	.short	0x0002
        /*0072*/ 	.short	0x0010
        /*0074*/ 	.byte	0x00, 0xf4, 0x21, 0x00


	//----- nvinfo : EIATTR_KPARAM_INFO
	.align		4
.L_23:
        /*0078*/ 	.byte	0x04, 0x17
        /*007a*/ 	.short	(.L_25 - .L_24)
.L_24:
        /*007c*/ 	.word	0x00000000
        /*0080*/ 	.short	0x0001
        /*0082*/ 	.short	0x0008
        /*0084*/ 	.byte	0x00, 0xf4, 0x21, 0x00


	//----- nvinfo : EIATTR_KPARAM_INFO
	.align		4
.L_25:
        /*0088*/ 	.byte	0x04, 0x17
        /*008a*/ 	.short	(.L_27 - .L_26)
.L_26:
        /*008c*/ 	.word	0x00000000
        /*0090*/ 	.short	0x0000
        /*0092*/ 	.short	0x0000
        /*0094*/ 	.byte	0x00, 0xf4, 0x21, 0x00


	//----- nvinfo : EIATTR_SPARSE_MMA_MASK
	.align		4
.L_27:
        /*0098*/ 	.byte	0x03, 0x50
        /*009a*/ 	.short	0x0000


	//----- nvinfo : EIATTR_MAXREG_COUNT
	.align		4
        /*009c*/ 	.byte	0x03, 0x1b
        /*009e*/ 	.short	0x00ff


	//----- nvinfo : EIATTR_EXIT_INSTR_OFFSETS
	.align		4
        /*00a0*/ 	.byte	0x04, 0x1c
        /*00a2*/ 	.short	(.L_29 - .L_28)


	//   ....[0]....
.L_28:
        /*00a4*/ 	.word	0x00000670


	//----- nvinfo : EIATTR_REQNTID
	.align		4
.L_29:
        /*00a8*/ 	.byte	0x04, 0x10
        /*00aa*/ 	.short	(.L_31 - .L_30)
.L_30:
        /*00ac*/ 	.word	0x00000100
        /*00b0*/ 	.word	0x00000001
        /*00b4*/ 	.word	0x00000001


	//----- nvinfo : EIATTR_CBANK_PARAM_SIZE
	.align		4
.L_31:
        /*00b8*/ 	.byte	0x03, 0x19
        /*00ba*/ 	.short	0x0044


	//----- nvinfo : EIATTR_PARAM_CBANK
	.align		4
        /*00bc*/ 	.byte	0x04, 0x0a
        /*00be*/ 	.short	(.L_33 - .L_32)
	.align		4
.L_32:
        /*00c0*/ 	.word	index@(.nv.constant0.triton_poi_fused_cat_6)
        /*00c4*/ 	.short	0x0210
        /*00c6*/ 	.short	0x0044


	//----- nvinfo : EIATTR_SW_WAR
	.align		4
.L_33:
        /*00c8*/ 	.byte	0x04, 0x36
        /*00ca*/ 	.short	(.L_35 - .L_34)
.L_34:
        /*00cc*/ 	.word	0x00000008
.L_35:


//--------------------- .nv.callgraph             --------------------------
	.section	.nv.callgraph,"",@"SHT_CUDA_CALLGRAPH"
	.align	4
	.sectionentsize	8
	.align		4
        /*0000*/ 	.word	0x00000000
	.align		4
        /*0004*/ 	.word	0xffffffff
	.align		4
        /*0008*/ 	.word	0x00000000
	.align		4
        /*000c*/ 	.word	0xfffffffe
	.align		4
        /*0010*/ 	.word	0x00000000
	.align		4
        /*0014*/ 	.word	0xfffffffd
	.align		4
        /*0018*/ 	.word	0x00000000
	.align		4
        /*001c*/ 	.word	0xfffffffc


//--------------------- .text.triton_poi_fused_cat_6 --------------------------
	.section	.text.triton_poi_fused_cat_6,"ax",@progbits
	.align	128
        .global         triton_poi_fused_cat_6
        .type           triton_poi_fused_cat_6,@function
        .size           triton_poi_fused_cat_6,(.L_x_1 - triton_poi_fused_cat_6)
        .other          triton_poi_fused_cat_6,@"STO_CUDA_ENTRY STV_DEFAULT"
triton_poi_fused_cat_6:
.text.triton_poi_fused_cat_6:
[----:B------:R-:W-:Y:S01]  /*0000*/  LDC R1, c[0x0][0x28] ;  /* 0x00000a00ff017b82 */ /* 0x000fe20000000800 */
[----:B------:R-:W1:Y:S07]  /*0010*/  S2R R0, SR_TID.X ;  /* 0x0000000000007919 */ /* 0x000e6e0000002100 */
[----:B------:R-:W2:Y:S01]  /*0020*/  LDC.64 R22, c[0x0][0x228] ;  /* 0x00008a00ff167b82 */ /* 0x000ea20000000a00 */
[----:B------:R-:W-:Y:S01]  /*0030*/  CS2R R18, SRZ ;  /* 0x0000000000127805 */ /* 0x000fe2000001ff00 */
[----:B------:R-:W-:Y:S01]  /*0040*/  ULDC.64 UR4, c[0x0][0x208] ;  /* 0x0000820000047ab9 */ /* 0x000fe20000000a00 */
[----:B------:R-:W3:Y:S05]  /*0050*/  S2R R5, SR_CTAID.X ;  /* 0x0000000000057919 */ /* 0x000eea0000002500 */
[----:B------:R-:W4:Y:S08]  /*0060*/  LDC.64 R12, c[0x0][0x238] ;  /* 0x00008e00ff0c7b82 */ /* 0x000f300000000a00 */
[----:B------:R-:W5:Y:S08]  /*0070*/  LDC.64 R10, c[0x0][0x240] ;  /* 0x00009000ff0a7b82 */ /* 0x000f700000000a00 */
[----:B------:R-:W2:Y:S01]  /*0080*/  LDC.64 R14, c[0x0][0x218] ;  /* 0x00008600ff0e7b82 */ /* 0x000ea20000000a00 */
[----:B-1----:R-:W-:Y:S01]  /*0090*/  IMAD.SHL.U32 R0, R0, 0x2, RZ ;  /* 0x0000000200007824 */ /* 0x002fe200078e00ff */
[----:B---3--:R-:W-:-:S04]  /*00a0*/  SHF.R.S32.HI R3, RZ, 0x16, R5 ;  /* 0x00000016ff037819 */ /* 0x008fc80000011405 */
[----:B------:R-:W-:Y:S02]  /*00b0*/  LOP3.LUT R0, R0, 0x1fe, RZ, 0xc0, !PT ;  /* 0x000001fe00007812 */ /* 0x000fe400078ec0ff */
[----:B------:R-:W-:-:S03]  /*00c0*/  SGXT R3, R3, 0x1 ;  /* 0x000000010303781a */ /* 0x000fc60000000200 */
[----:B------:R-:W-:-:S04]  /*00d0*/  IMAD R0, R5, 0x200, R0 ;  /* 0x0000020005007824 */ /* 0x000fc800078e0200 */
[----:B------:R-:W-:Y:S01]  /*00e0*/  IMAD.HI R17, R0, 0x66666667, RZ ;  /* 0x6666666700117827 */ /* 0x000fe200078e02ff */
[----:B------:R-:W-:-:S04]  /*00f0*/  LEA.HI R3, R3, R0, RZ, 0xc ;  /* 0x0000000003037211 */ /* 0x000fc800078f60ff */
[----:B------:R-:W-:Y:S02]  /*0100*/  SHF.R.S32.HI R16, RZ, 0xc, R3 ;  /* 0x0000000cff107819 */ /* 0x000fe40000011403 */
[----:B------:R-:W-:Y:S02]  /*0110*/  SHF.R.U32.HI R2, RZ, 0x1f, R17 ;  /* 0x0000001fff027819 */ /* 0x000fe40000011611 */
[----:B------:R-:W-:Y:S01]  /*0120*/  LOP3.LUT R3, R3, 0xfffff000, RZ, 0xc0, !PT ;  /* 0xfffff00003037812 */ /* 0x000fe200078ec0ff */
[----:B------:R-:W-:Y:S01]  /*0130*/  IMAD.HI R4, R16, 0x66666667, RZ ;  /* 0x6666666710047827 */ /* 0x000fe200078e02ff */
[----:B------:R-:W-:-:S03]  /*0140*/  LEA.HI.SX32 R17, R17, R2, 0xe ;  /* 0x0000000211117211 */ /* 0x000fc600078f72ff */
[----:B------:R-:W-:Y:S01]  /*0150*/  IMAD.IADD R2, R0, 0x1, -R3 ;  /* 0x0000000100027824 */ /* 0x000fe200078e0a03 */
[----:B------:R-:W-:-:S03]  /*0160*/  SHF.R.U32.HI R5, RZ, 0x1f, R4 ;  /* 0x0000001fff057819 */ /* 0x000fc60000011604 */
[----:B------:R-:W-:Y:S01]  /*0170*/  IMAD R9, R17, 0x20000, R2 ;  /* 0x0002000011097824 */ /* 0x000fe200078e0202 */
[----:B------:R-:W-:Y:S02]  /*0180*/  LEA.HI.SX32 R7, R4, R5, 0x1a ;  /* 0x0000000504077211 */ /* 0x000fe400078fd2ff */
[----:B------:R-:W1:Y:S03]  /*0190*/  LDC.64 R4, c[0x0][0x230] ;  /* 0x00008c00ff047b82 */ /* 0x000e660000000a00 */
[----:B------:R-:W-:-:S04]  /*01a0*/  IMAD R16, R7, -0xa0, R16 ;  /* 0xffffff6007107824 */ /* 0x000fc800078e0210 */
[C---:B------:R-:W-:Y:S01]  /*01b0*/  IMAD R6, R16.reuse, 0x1000, R9 ;  /* 0x0000100010067824 */ /* 0x040fe200078e0209 */
[C---:B------:R-:W-:Y:S02]  /*01c0*/  LOP3.LUT R2, R16.reuse, 0xffffffe0, RZ, 0xc0, !PT ;  /* 0xffffffe010027812 */ /* 0x040fe400078ec0ff */
[----:B------:R-:W-:Y:S01]  /*01d0*/  ISETP.GT.AND P2, PT, R16, 0x7f, PT ;  /* 0x0000007f1000780c */ /* 0x000fe20003f44270 */
[----:B------:R-:W-:Y:S01]  /*01e0*/  VIADD R3, R6, 0xfffa0000 ;  /* 0xfffa000006037836 */ /* 0x000fe20000000000 */
[----:B------:R-:W-:Y:S01]  /*01f0*/  ISETP.NE.AND P3, PT, R2, 0x60, PT ;  /* 0x000000600200780c */ /* 0x000fe20003f65270 */
[----:B------:R-:W-:Y:S01]  /*0200*/  VIADD R7, R6, 0xfff80000 ;  /* 0xfff8000006077836 */ /* 0x000fe20000000000 */
[----:B------:R-:W-:Y:S01]  /*0210*/  ISETP.NE.AND P0, PT, R2, 0x40, PT ;  /* 0x000000400200780c */ /* 0x000fe20003f05270 */
[----:B--2---:R-:W-:Y:S02]  /*0220*/  IMAD.WIDE R22, R3, 0x4, R22 ;  /* 0x0000000403167825 */ /* 0x004fe400078e0216 */
[----:B------:R-:W2:Y:S01]  /*0230*/  LDC.64 R2, c[0x0][0x220] ;  /* 0x00008800ff027b82 */ /* 0x000ea20000000a00 */
[----:B------:R-:W-:Y:S01]  /*0240*/  CS2R R20, SRZ ;  /* 0x0000000000147805 */ /* 0x000fe2000001ff00 */
[----:B----4-:R-:W-:-:S04]  /*0250*/  IMAD.WIDE R12, R7, 0x4, R12 ;  /* 0x00000004070c7825 */ /* 0x010fc800078e020c */
[C---:B-1----:R-:W-:Y:S01]  /*0260*/  IMAD.WIDE R24, R16.reuse, 0x4, R4 ;  /* 0x0000000410187825 */ /* 0x042fe200078e0204 */
[----:B------:R-:W-:Y:S02]  /*0270*/  CS2R R4, SRZ ;  /* 0x0000000000047805 */ /* 0x000fe4000001ff00 */
[----:B------:R-:W-:Y:S01]  /*0280*/  CS2R R6, SRZ ;  /* 0x0000000000067805 */ /* 0x000fe2000001ff00 */
[C---:B-----5:R-:W-:Y:S01]  /*0290*/  IMAD.WIDE R10, R16.reuse, 0x4, R10 ;  /* 0x00000004100a7825 */ /* 0x060fe200078e020a */
[----:B------:R-:W3:Y:S04]  /*02a0*/  @!P3 LDG.E.EL R19, desc[UR4][R24.64+-0x180] ;  /* 0xfffe80041813b981 */ /* 0x000ee8000c2e1900 */
[----:B------:R1:W4:Y:S01]  /*02b0*/  @!P3 LDG.E.64 R4, desc[UR4][R22.64] ;  /* 0x000000041604b981 */ /* 0x000322000c1e1b00 */
[----:B------:R-:W-:-:S03]  /*02c0*/  VIADD R26, R16, 0xffffffc0 ;  /* 0xffffffc0101a7836 */ /* 0x000fc60000000000 */
[----:B------:R5:W4:Y:S01]  /*02d0*/  @!P3 LDG.E.EL R18, desc[UR4][R24.64+-0x180] ;  /* 0xfffe80041812b981 */ /* 0x000b22000c2e1900 */
[C---:B------:R-:W-:Y:S02]  /*02e0*/  IMAD R27, R26.reuse, 0x1000, R9 ;  /* 0x000010001a1b7824 */ /* 0x040fe400078e0209 */
[----:B------:R-:W2:Y:S01]  /*02f0*/  LDC.64 R8, c[0x0][0x210] ;  /* 0x00008400ff087b82 */ /* 0x000ea20000000a00 */
[----:B------:R-:W4:Y:S04]  /*0300*/  @P2 LDG.E.EL R20, desc[UR4][R10.64+-0x200] ;  /* 0xfffe00040a142981 */ /* 0x000f28000c2e1900 */
[----:B------:R-:W4:Y:S01]  /*0310*/  @P2 LDG.E.64 R6, desc[UR4][R12.64] ;  /* 0x000000040c062981 */ /* 0x000f22000c1e1b00 */
[----:B-1----:R-:W-:Y:S02]  /*0320*/  CS2R R22, SRZ ;  /* 0x0000000000167805 */ /* 0x002fe4000001ff00 */
[----:B-----5:R-:W-:Y:S01]  /*0330*/  CS2R R24, SRZ ;  /* 0x0000000000187805 */ /* 0x020fe2000001ff00 */
[----:B0-----:R-:W-:Y:S01]  /*0340*/  IMAD.WIDE R14, R27, 0x4, R14 ;  /* 0x000000041b0e7825 */ /* 0x001fe200078e020e */
[----:B------:R0:W5:Y:S03]  /*0350*/  @P2 LDG.E.EL R21, desc[UR4][R10.64+-0x200] ;  /* 0xfffe00040a152981 */ /* 0x000166000c2e1900 */
[----:B--2---:R-:W-:Y:S01]  /*0360*/  IMAD.WIDE R2, R26, 0x4, R2 ;  /* 0x000000041a027825 */ /* 0x004fe200078e0202 */
[----:B------:R-:W2:Y:S04]  /*0370*/  @!P0 LDG.E.64 R22, desc[UR4][R14.64] ;  /* 0x000000040e168981 */ /* 0x000ea8000c1e1b00 */
[----:B------:R-:W2:Y:S04]  /*0380*/  @!P0 LDG.E.EL R24, desc[UR4][R2.64] ;  /* 0x0000000402188981 */ /* 0x000ea8000c2e1900 */
[----:B------:R1:W2:Y:S01]  /*0390*/  @!P0 LDG.E.EL R25, desc[UR4][R2.64] ;  /* 0x0000000402198981 */ /* 0x0002a2000c2e1900 */
[----:B------:R-:W-:Y:S01]  /*03a0*/  IMAD R26, R17, -0xa0000, R0 ;  /* 0xfff60000111a7824 */ /* 0x000fe200078e0200 */
[----:B------:R-:W-:-:S03]  /*03b0*/  ISETP.GE.AND P1, PT, R16, 0x40, PT ;  /* 0x000000401000780c */ /* 0x000fc60003f26270 */
[----:B------:R-:W-:-:S04]  /*03c0*/  IMAD R17, R17, 0x40000, R26 ;  /* 0x0004000011117824 */ /* 0x000fc800078e021a */
[----:B0-----:R-:W-:Y:S01]  /*03d0*/  IMAD.WIDE R10, R17, 0x4, R8 ;  /* 0x00000004110a7825 */ /* 0x001fe200078e0208 */
[----:B------:R-:W-:-:S06]  /*03e0*/  CS2R R8, SRZ ;  /* 0x0000000000087805 */ /* 0x000fcc000001ff00 */
[----:B------:R0:W2:Y:S01]  /*03f0*/  @!P1 LDG.E.64 R8, desc[UR4][R10.64] ;  /* 0x000000040a089981 */ /* 0x0000a2000c1e1b00 */
[----:B---3--:R-:W-:Y:S02]  /*0400*/  SEL R12, R19, RZ, !P3 ;  /* 0x000000ff130c7207 */ /* 0x008fe40005800000 */
[----:B----4-:R-:W-:Y:S02]  /*0410*/  SEL R5, R5, RZ, !P3 ;  /* 0x000000ff05057207 */ /* 0x010fe40005800000 */
[----:B------:R-:W-:Y:S02]  /*0420*/  SEL R4, R4, RZ, !P3 ;  /* 0x000000ff04047207 */ /* 0x000fe40005800000 */
[----:B------:R-:W-:Y:S02]  /*0430*/  FSETP.GT.AND P5, PT, R5, -R12, PT ;  /* 0x8000000c0500720b */ /* 0x000fe40003fa4000 */
[----:B-1----:R-:W-:Y:S02]  /*0440*/  SEL R3, R18, RZ, !P3 ;  /* 0x000000ff12037207 */ /* 0x002fe40005800000 */
[----:B------:R-:W-:-:S02]  /*0450*/  SEL R20, R20, RZ, P2 ;  /* 0x000000ff14147207 */ /* 0x000fc40001000000 */
[----:B------:R-:W-:Y:S02]  /*0460*/  SEL R7, R7, RZ, P2 ;  /* 0x000000ff07077207 */ /* 0x000fe40001000000 */
[----:B------:R-:W-:Y:S02]  /*0470*/  FSETP.GT.AND P6, PT, R4, -R3, PT ;  /* 0x800000030400720b */ /* 0x000fe40003fc4000 */
[----:B------:R-:W-:Y:S01]  /*0480*/  FSETP.GT.AND P4, PT, R7, -R20, PT ;  /* 0x800000140700720b */ /* 0x000fe20003f84000 */
[----:B------:R-:W-:Y:S01]  /*0490*/  FADD R5, R5, R12 ;  /* 0x0000000c05057221 */ /* 0x000fe20000000000 */
[----:B------:R-:W-:Y:S02]  /*04a0*/  SEL R6, R6, RZ, P2 ;  /* 0x000000ff06067207 */ /* 0x000fe40001000000 */
[----:B-----5:R-:W-:Y:S01]  /*04b0*/  SEL R21, R21, RZ, P2 ;  /* 0x000000ff15157207 */ /* 0x020fe20001000000 */
[----:B0-----:R-:W-:Y:S01]  /*04c0*/  FADD R11, R4, R3 ;  /* 0x00000003040b7221 */ /* 0x001fe20000000000 */
[----:B------:R-:W-:Y:S01]  /*04d0*/  FADD R20, R7, R20 ;  /* 0x0000001407147221 */ /* 0x000fe20000000000 */
[----:B------:R-:W-:Y:S01]  /*04e0*/  @!P5 FMUL R5, R5, 0.20000000298023223877 ;  /* 0x3e4ccccd0505d820 */ /* 0x000fe20000400000 */
[----:B------:R-:W0:Y:S01]  /*04f0*/  LDC.64 R2, c[0x0][0x248] ;  /* 0x00009200ff027b82 */ /* 0x000e220000000a00 */
[C---:B------:R-:W-:Y:S01]  /*0500*/  FSETP.GT.AND P5, PT, R6.reuse, -R21, PT ;  /* 0x800000150600720b */ /* 0x040fe20003fa4000 */
[----:B------:R-:W-:Y:S01]  /*0510*/  FADD R7, R6, R21 ;  /* 0x0000001506077221 */ /* 0x000fe20000000000 */
[----:B--2---:R-:W-:-:S02]  /*0520*/  SEL R13, R24, RZ, !P0 ;  /* 0x000000ff180d7207 */ /* 0x004fc40004000000 */
[----:B------:R-:W-:Y:S02]  /*0530*/  SEL R22, R22, RZ, !P0 ;  /* 0x000000ff16167207 */ /* 0x000fe40004000000 */
[----:B------:R-:W-:Y:S02]  /*0540*/  SEL R6, R23, RZ, !P0 ;  /* 0x000000ff17067207 */ /* 0x000fe40004000000 */
[----:B------:R-:W-:Y:S01]  /*0550*/  SEL R25, R25, RZ, !P0 ;  /* 0x000000ff19197207 */ /* 0x000fe20004000000 */
[----:B------:R-:W-:Y:S01]  /*0560*/  @!P6 FMUL R11, R11, 0.20000000298023223877 ;  /* 0x3e4ccccd0b0be820 */ /* 0x000fe20000400000 */
[----:B------:R-:W-:Y:S01]  /*0570*/  @!P4 FMUL R20, R20, 0.20000000298023223877 ;  /* 0x3e4ccccd1414c820 */ /* 0x000fe20000400000 */
[----:B------:R-:W-:Y:S02]  /*0580*/  FSETP.GT.AND P6, PT, R22, -R13, PT ;  /* 0x8000000d1600720b */ /* 0x000fe40003fc4000 */
[----:B------:R-:W-:Y:S01]  /*0590*/  FSETP.GT.AND P4, PT, R6, -R25, PT ;  /* 0x800000190600720b */ /* 0x000fe20003f84000 */
[----:B------:R-:W-:Y:S01]  /*05a0*/  @!P5 FMUL R7, R7, 0.20000000298023223877 ;  /* 0x3e4ccccd0707d820 */ /* 0x000fe20000400000 */
[----:B------:R-:W-:Y:S01]  /*05b0*/  FADD R4, R22, R13 ;  /* 0x0000000d16047221 */ /* 0x000fe20000000000 */
[----:B------:R-:W-:Y:S01]  /*05c0*/  FADD R6, R6, R25 ;  /* 0x0000001906067221 */ /* 0x000fe20000000000 */
[----:B------:R-:W-:-:S02]  /*05d0*/  @P3 FSEL R5, R20, RZ, P2 ;  /* 0x000000ff14053208 */ /* 0x000fc40001000000 */
[----:B------:R-:W-:-:S05]  /*05e0*/  @P3 FSEL R11, R7, RZ, P2 ;  /* 0x000000ff070b3208 */ /* 0x000fca0001000000 */
[----:B------:R-:W-:Y:S02]  /*05f0*/  @!P6 FMUL R4, R4, 0.20000000298023223877 ;  /* 0x3e4ccccd0404e820 */ /* 0x000fe40000400000 */
[----:B------:R-:W-:Y:S01]  /*0600*/  @!P4 FMUL R6, R6, 0.20000000298023223877 ;  /* 0x3e4ccccd0606c820 */ /* 0x000fe20000400000 */
[----:B------:R-:W-:Y:S01]  /*0610*/  SEL R8, R8, RZ, !P1 ;  /* 0x000000ff08087207 */ /* 0x000fe20004800000 */
[----:B0-----:R-:W-:Y:S01]  /*0620*/  IMAD.WIDE R2, R0, 0x4, R2 ;  /* 0x0000000400027825 */ /* 0x001fe200078e0202 */
[----:B------:R-:W-:Y:S02]  /*0630*/  SEL R9, R9, RZ, !P1 ;  /* 0x000000ff09097207 */ /* 0x000fe40004800000 */
[----:B------:R-:W-:Y:S02]  /*0640*/  @P1 FSEL R8, R4, R11, !P0 ;  /* 0x0000000b04081208 */ /* 0x000fe40004000000 */
[----:B------:R-:W-:-:S05]  /*0650*/  @P1 FSEL R9, R6, R5, !P0 ;  /* 0x0000000506091208 */ /* 0x000fca0004000000 */
[----:B------:R-:W-:Y:S01]  /*0660*/  STG.E.64 desc[UR4][R2.64], R8 ;  /* 0x0000000802007986 */ /* 0x000fe2000c101b04 */
[----:B------:R-:W-:Y:S05]  /*0670*/  EXIT ;  /* 0x000000000000794d */ /* 0x000fea0003800000 */
.L_x_0:
[----:B------:R-:W-:-:S00]  /*0680*/  BRA `(.L_x_0) ;  /* 0xfffffffc00fc7947 */ /* 0x000fc0000383ffff */
[----:B------:R-:W-:-:S00]  /*0690*/  NOP ;  /* 0x0000000000007918 */ /* 0x000fc00000000000 */
        /* <DEDUP_REMOVED lines=14> */
.L_x_1:


//--------------------- .nv.constant0.triton_poi_fused_cat_6 --------------------------
	.section	.nv.constant0.triton_poi_fused_cat_6,"a",@progbits
	.sectionflags	@""
	.align	4
.nv.constant0.triton_poi_fused_cat_6:
	.zero		596
